.version 4.3
.target sm_50

.entry test1()
{
}



// ===== COMPILED SASS (sm_100) =====

	.target	sm_100

	.elftype	@"ET_EXEC"


//--------------------- .note.nv.tkinfo           --------------------------
	.section	.note.nv.tkinfo,"",@"SHT_NOTE"
	.sectionflags	@"SHF_NOTE_NV_TKINFO"
	.tkinfo
        /*0018*/ 	.word	0x00000002
        /*0030*/ 	.string	""
        /*0030*/ 	.string	"ptxas"
        /*0030*/ 	.string	"Cuda compilation tools, release 13.0, V13.0.88"
        /*0030*/ 	.string	"Build cuda_13.0.r13.0/compiler.36424714_0"
        /*0030*/ 	.string	"-arch sm_100 "



//--------------------- .note.nv.cuinfo           --------------------------
	.section	.note.nv.cuinfo,"",@"SHT_NOTE"
	.sectionflags	@"SHF_NOTE_NV_CUINFO"
        /*0018*/ 	.short	0x0002
        /*001a*/ 	.short	0x0032
        /*001c*/ 	.short	0x0082
	.zero		2


//--------------------- .nv.info                  --------------------------
	.section	.nv.info,"",@"SHT_CUDA_INFO"
	.align	4


	//----- nvinfo : EIATTR_REGCOUNT
	.align		4
        /*0000*/ 	.byte	0x04, 0x2f
        /*0002*/ 	.short	(.L_1 - .L_0)
	.align		4
.L_0:
        /*0004*/ 	.word	index@(test1)
        /*0008*/ 	.word	0x00000004


	//----- nvinfo : EIATTR_FRAME_SIZE
	.align		4
.L_1:
        /*000c*/ 	.byte	0x04, 0x11
        /*000e*/ 	.short	(.L_3 - .L_2)
	.align		4
.L_2:
        /*0010*/ 	.word	index@(test1)
        /*0014*/ 	.word	0x00000000


	//----- nvinfo : EIATTR_MIN_STACK_SIZE
	.align		4
.L_3:
        /*0018*/ 	.byte	0x04, 0x12
        /*001a*/ 	.short	(.L_5 - .L_4)
	.align		4
.L_4:
        /*001c*/ 	.word	index@(test1)
        /*0020*/ 	.word	0x00000000
.L_5:


//--------------------- .nv.compat                --------------------------
	.section	.nv.compat,"",@"SHT_CUDA_COMPAT_INFO"
	.align	4
        /*0000*/ 	.byte	0x02, 0x09, 0x00, 0x00, 0x02, 0x02, 0x01, 0x00, 0x02, 0x05, 0x05, 0x00, 0x03, 0x07, 0x01, 0x01
        /*0010*/ 	.byte	0x02, 0x03, 0x00, 0x00, 0x02, 0x06, 0x01, 0x00, 0x04, 0x0b, 0x08, 0x00, 0x09, 0x00, 0x00, 0x00
        /*0020*/ 	.byte	0x00, 0x00, 0x00, 0x00


//--------------------- .nv.info.test1            --------------------------
	.section	.nv.info.test1,"",@"SHT_CUDA_INFO"
	.sectionflags	@""
	.align	4


	//----- nvinfo : EIATTR_CUDA_API_VERSION
	.align		4
        /*0000*/ 	.byte	0x04, 0x37
        /*0002*/ 	.short	(.L_7 - .L_6)
.L_6:
        /*0004*/ 	.word	0x00000082


	//----- nvinfo : EIATTR_SPARSE_MMA_MASK
	.align		4
.L_7:
        /*0008*/ 	.byte	0x03, 0x50
        /*000a*/ 	.short	0x0000


	//----- nvinfo : EIATTR_MAXREG_COUNT
	.align		4
        /*000c*/ 	.byte	0x03, 0x1b
        /*000e*/ 	.short	0x00ff


	//----- nvinfo : EIATTR_MERCURY_ISA_VERSION
	.align		4
        /*0010*/ 	.byte	0x03, 0x5f
        /*0012*/ 	.short	0x0101


	//----- nvinfo : EIATTR_VRC_CTA_INIT_COUNT
	.align		4
        /*0014*/ 	.byte	0x02, 0x4a
	.zero		1
	.zero		1


	//----- nvinfo : EIATTR_EXIT_INSTR_OFFSETS
	.align		4
        /*0018*/ 	.byte	0x04, 0x1c
        /*001a*/ 	.short	(.L_9 - .L_8)


	//   ....[0]....
.L_8:
        /*001c*/ 	.word	0x00000010


	//----- nvinfo : EIATTR_SW_WAR
	.align		4
.L_9:
        /*0020*/ 	.byte	0x04, 0x36
        /*0022*/ 	.short	(.L_11 - .L_10)
.L_10:
        /*0024*/ 	.word	0x00000008
.L_11:


//--------------------- .nv.callgraph             --------------------------
	.section	.nv.callgraph,"",@"SHT_CUDA_CALLGRAPH"
	.align	4
	.sectionentsize	8
	.align		4
        /*0000*/ 	.word	0x00000000
	.align		4
        /*0004*/ 	.word	0xffffffff
	.align		4
        /*0008*/ 	.word	0x00000000
	.align		4
        /*000c*/ 	.word	0xfffffffe
	.align		4
        /*0010*/ 	.word	0x00000000
	.align		4
        /*0014*/ 	.word	0xfffffffd
	.align		4
        /*0018*/ 	.word	0x00000000
	.align		4
        /*001c*/ 	.word	0xfffffffc


//--------------------- .text.test1               --------------------------
	.section	.text.test1,"ax",@progbits
	.align	128
.text.test1:
        .type           test1,@function
        .size           test1,(.L_x_1 - test1)
        .other          test1,@"STO_CUDA_ENTRY STV_DEFAULT"
test1:
[----:B------:R-:W-:Y:S01]  /*0000*/  LDC R1, c[0x0][0x37c] ;  /* 0x0000df00ff017b82 */ /* 0x000fe20000000800 */
[----:B------:R-:W-:Y:S05]  /*0010*/  EXIT ;  /* 0x000000000000794d */ /* 0x000fea0003800000 */
.L_x_0:
[----:B------:R-:W-:-:S00]  /*0020*/  BRA `(.L_x_0) ;  /* 0xfffffffc00fc7947 */ /* 0x000fc0000383ffff */
[----:B------:R-:W-:-:S00]  /*0030*/  NOP ;  /* 0x0000000000007918 */ /* 0x000fc00000000000 */
        /* <DEDUP_REMOVED lines=12> */
.L_x_1:


//--------------------- .nv.shared.reserved.0     --------------------------
	.section	.nv.shared.reserved.0,"aw",@nobits
	.weak		__nv_reservedSMEM_offset_0_alias
	.size		__nv_reservedSMEM_offset_0_alias, 0, 64
	.other		__nv_reservedSMEM_offset_0_alias,@"STO_CUDA_RESERVED_SHARED STV_DEFAULT"
__nv_reservedSMEM_offset_0_alias:
	.zero		0
	.zero		64


//--------------------- .nv.constant0.test1       --------------------------
	.section	.nv.constant0.test1,"a",@progbits
	.sectionflags	@""
	.align	4
.nv.constant0.test1:
	.zero		896


//--------------------- SYMBOLS --------------------------

	.type		.nv.reservedSmem.offset0,@object
	.size		.nv.reservedSmem.offset0,0x4
